//
// Generated by NVIDIA NVVM Compiler
//
// Compiler Build ID: CL-36424714
// Cuda compilation tools, release 13.0, V13.0.88
// Based on NVVM 20.0.0
//

.version 9.0
.target sm_100
.address_size 64

	// .globl	_Z6addGPUPiS_S_

.visible .entry _Z6addGPUPiS_S_(
	.param .u64 .ptr .align 1 _Z6addGPUPiS_S__param_0,
	.param .u64 .ptr .align 1 _Z6addGPUPiS_S__param_1,
	.param .u64 .ptr .align 1 _Z6addGPUPiS_S__param_2
)
{
	.reg .b32 	%r<8>;
	.reg .b64 	%rd<11>;

	ld.param.u64 	%rd1, [_Z6addGPUPiS_S__param_0];
	ld.param.u64 	%rd2, [_Z6addGPUPiS_S__param_1];
	ld.param.u64 	%rd3, [_Z6addGPUPiS_S__param_2];
	cvta.to.global.u64 	%rd4, %rd3;
	cvta.to.global.u64 	%rd5, %rd2;
	cvta.to.global.u64 	%rd6, %rd1;
	mov.u32 	%r1, %ctaid.x;
	shl.b32 	%r2, %r1, 9;
	mov.u32 	%r3, %ctaid.y;
	add.s32 	%r4, %r2, %r3;
	mul.wide.s32 	%rd7, %r4, 4;
	add.s64 	%rd8, %rd6, %rd7;
	ld.global.u32 	%r5, [%rd8];
	add.s64 	%rd9, %rd5, %rd7;
	ld.global.u32 	%r6, [%rd9];
	add.s32 	%r7, %r6, %r5;
	add.s64 	%rd10, %rd4, %rd7;
	st.global.u32 	[%rd10], %r7;
	ret;

}


// ===== COMPILED SASS (sm_100) =====

	.target	sm_100

	.elftype	@"ET_EXEC"


//--------------------- .note.nv.tkinfo           --------------------------
	.section	.note.nv.tkinfo,"",@"SHT_NOTE"
	.sectionflags	@"SHF_NOTE_NV_TKINFO"
	.tkinfo
        /*0018*/ 	.word	0x00000002
        /*0030*/ 	.string	""
        /*0030*/ 	.string	"ptxas"
        /*0030*/ 	.string	"Cuda compilation tools, release 13.0, V13.0.88"
        /*0030*/ 	.string	"Build cuda_13.0.r13.0/compiler.36424714_0"
        /*0030*/ 	.string	"-arch sm_100 -m 64 "



//--------------------- .note.nv.cuinfo           --------------------------
	.section	.note.nv.cuinfo,"",@"SHT_NOTE"
	.sectionflags	@"SHF_NOTE_NV_CUINFO"
        /*0018*/ 	.short	0x0002
        /*001a*/ 	.short	0x0064
        /*001c*/ 	.short	0x0082
	.zero		2


//--------------------- .nv.info                  --------------------------
	.section	.nv.info,"",@"SHT_CUDA_INFO"
	.align	4


	//----- nvinfo : EIATTR_REGCOUNT
	.align		4
        /*0000*/ 	.byte	0x04, 0x2f
        /*0002*/ 	.short	(.L_1 - .L_0)
	.align		4
.L_0:
        /*0004*/ 	.word	index@(_Z6addGPUPiS_S_)
        /*0008*/ 	.word	0x0000000c


	//----- nvinfo : EIATTR_FRAME_SIZE
	.align		4
.L_1:
        /*000c*/ 	.byte	0x04, 0x11
        /*000e*/ 	.short	(.L_3 - .L_2)
	.align		4
.L_2:
        /*0010*/ 	.word	index@(_Z6addGPUPiS_S_)
        /*0014*/ 	.word	0x00000000


	//----- nvinfo : EIATTR_MIN_STACK_SIZE
	.align		4
.L_3:
        /*0018*/ 	.byte	0x04, 0x12
        /*001a*/ 	.short	(.L_5 - .L_4)
	.align		4
.L_4:
        /*001c*/ 	.word	index@(_Z6addGPUPiS_S_)
        /*0020*/ 	.word	0x00000000
.L_5:


//--------------------- .nv.compat                --------------------------
	.section	.nv.compat,"",@"SHT_CUDA_COMPAT_INFO"
	.align	4
        /*0000*/ 	.byte	0x02, 0x09, 0x00, 0x00, 0x02, 0x02, 0x01, 0x00, 0x02, 0x05, 0x05, 0x00, 0x03, 0x07, 0x01, 0x01
        /*0010*/ 	.byte	0x02, 0x03, 0x00, 0x00, 0x02, 0x06, 0x01, 0x00, 0x04, 0x0b, 0x08, 0x00, 0x09, 0x00, 0x00, 0x00
        /*0020*/ 	.byte	0x00, 0x00, 0x00, 0x00


//--------------------- .nv.info._Z6addGPUPiS_S_  --------------------------
	.section	.nv.info._Z6addGPUPiS_S_,"",@"SHT_CUDA_INFO"
	.sectionflags	@""
	.align	4


	//----- nvinfo : EIATTR_CUDA_API_VERSION
	.align		4
        /*0000*/ 	.byte	0x04, 0x37
        /*0002*/ 	.short	(.L_7 - .L_6)
.L_6:
        /*0004*/ 	.word	0x00000082


	//----- nvinfo : EIATTR_KPARAM_INFO
	.align		4
.L_7:
        /*0008*/ 	.byte	0x04, 0x17
        /*000a*/ 	.short	(.L_9 - .L_8)
.L_8:
        /*000c*/ 	.word	0x00000000
        /*0010*/ 	.short	0x0002
        /*0012*/ 	.short	0x0010
        /*0014*/ 	.byte	0x00, 0xf5, 0x21, 0x00


	//----- nvinfo : EIATTR_KPARAM_INFO
	.align		4
.L_9:
        /*0018*/ 	.byte	0x04, 0x17
        /*001a*/ 	.short	(.L_11 - .L_10)
.L_10:
        /*001c*/ 	.word	0x00000000
        /*0020*/ 	.short	0x0001
        /*0022*/ 	.short	0x0008
        /*0024*/ 	.byte	0x00, 0xf5, 0x21, 0x00


	//----- nvinfo : EIATTR_KPARAM_INFO
	.align		4
.L_11:
        /*0028*/ 	.byte	0x04, 0x17
        /*002a*/ 	.short	(.L_13 - .L_12)
.L_12:
        /*002c*/ 	.word	0x00000000
        /*0030*/ 	.short	0x0000
        /*0032*/ 	.short	0x0000
        /*0034*/ 	.byte	0x00, 0xf5, 0x21, 0x00


	//----- nvinfo : EIATTR_SPARSE_MMA_MASK
	.align		4
.L_13:
        /*0038*/ 	.byte	0x03, 0x50
        /*003a*/ 	.short	0x0000


	//----- nvinfo : EIATTR_MAXREG_COUNT
	.align		4
        /*003c*/ 	.byte	0x03, 0x1b
        /*003e*/ 	.short	0x00ff


	//----- nvinfo : EIATTR_MERCURY_ISA_VERSION
	.align		4
        /*0040*/ 	.byte	0x03, 0x5f
        /*0042*/ 	.short	0x0101


	//----- nvinfo : EIATTR_VRC_CTA_INIT_COUNT
	.align		4
        /*0044*/ 	.byte	0x02, 0x4a
	.zero		1
	.zero		1


	//----- nvinfo : EIATTR_EXIT_INSTR_OFFSETS
	.align		4
        /*0048*/ 	.byte	0x04, 0x1c
        /*004a*/ 	.short	(.L_15 - .L_14)


	//   ....[0]....
.L_14:
        /*004c*/ 	.word	0x000000f0


	//----- nvinfo : EIATTR_CBANK_PARAM_SIZE
	.align		4
.L_15:
        /*0050*/ 	.byte	0x03, 0x19
        /*0052*/ 	.short	0x0018


	//----- nvinfo : EIATTR_PARAM_CBANK
	.align		4
        /*0054*/ 	.byte	0x04, 0x0a
        /*0056*/ 	.short	(.L_17 - .L_16)
	.align		4
.L_16:
        /*0058*/ 	.word	index@(.nv.constant0._Z6addGPUPiS_S_)
        /*005c*/ 	.short	0x0380
        /*005e*/ 	.short	0x0018


	//----- nvinfo : EIATTR_SW_WAR
	.align		4
.L_17:
        /*0060*/ 	.byte	0x04, 0x36
        /*0062*/ 	.short	(.L_19 - .L_18)
.L_18:
        /*0064*/ 	.word	0x00000008
.L_19:


//--------------------- .nv.callgraph             --------------------------
	.section	.nv.callgraph,"",@"SHT_CUDA_CALLGRAPH"
	.align	4
	.sectionentsize	8
	.align		4
        /*0000*/ 	.word	0x00000000
	.align		4
        /*0004*/ 	.word	0xffffffff
	.align		4
        /*0008*/ 	.word	0x00000000
	.align		4
        /*000c*/ 	.word	0xfffffffe
	.align		4
        /*0010*/ 	.word	0x00000000
	.align		4
        /*0014*/ 	.word	0xfffffffd
	.align		4
        /*0018*/ 	.word	0x00000000
	.align		4
        /*001c*/ 	.word	0xfffffffc


//--------------------- .text._Z6addGPUPiS_S_     --------------------------
	.section	.text._Z6addGPUPiS_S_,"ax",@progbits
	.align	128
        .global         _Z6addGPUPiS_S_
        .type           _Z6addGPUPiS_S_,@function
        .size           _Z6addGPUPiS_S_,(.L_x_1 - _Z6addGPUPiS_S_)
        .other          _Z6addGPUPiS_S_,@"STO_CUDA_ENTRY STV_DEFAULT"
_Z6addGPUPiS_S_:
.text._Z6addGPUPiS_S_:
[----:B------:R-:W-:Y:S01]  /*0000*/  LDC R1, c[0x0][0x37c] ;  /* 0x0000df00ff017b82 */ /* 0x000fe20000000800 */
[----:B------:R-:W0:Y:S07]  /*0010*/  S2R R9, SR_CTAID.X ;  /* 0x0000000000097919 */ /* 0x000e2e0000002500 */
[----:B------:R-:W1:Y:S01]  /*0020*/  LDC.64 R2, c[0x0][0x380] ;  /* 0x0000e000ff027b82 */ /* 0x000e620000000a00 */
[----:B------:R-:W2:Y:S01]  /*0030*/  LDCU.64 UR4, c[0x0][0x358] ;  /* 0x00006b00ff0477ac */ /* 0x000ea20008000a00 */
[----:B------:R-:W0:Y:S06]  /*0040*/  S2R R0, SR_CTAID.Y ;  /* 0x0000000000007919 */ /* 0x000e2c0000002600 */
[----:B------:R-:W3:Y:S08]  /*0050*/  LDC.64 R4, c[0x0][0x388] ;  /* 0x0000e200ff047b82 */ /* 0x000ef00000000a00 */
[----:B------:R-:W4:Y:S01]  /*0060*/  LDC.64 R6, c[0x0][0x390] ;  /* 0x0000e400ff067b82 */ /* 0x000f220000000a00 */
[----:B0-----:R-:W-:-:S05]  /*0070*/  LEA R9, R9, R0, 0x9 ;  /* 0x0000000009097211 */ /* 0x001fca00078e48ff */
[----:B-1----:R-:W-:-:S04]  /*0080*/  IMAD.WIDE R2, R9, 0x4, R2 ;  /* 0x0000000409027825 */ /* 0x002fc800078e0202 */
[C---:B---3--:R-:W-:Y:S02]  /*0090*/  IMAD.WIDE R4, R9.reuse, 0x4, R4 ;  /* 0x0000000409047825 */ /* 0x048fe400078e0204 */
[----:B--2---:R-:W2:Y:S04]  /*00a0*/  LDG.E R2, desc[UR4][R2.64] ;  /* 0x0000000402027981 */ /* 0x004ea8000c1e1900 */
[----:B------:R-:W2:Y:S01]  /*00b0*/  LDG.E R5, desc[UR4][R4.64] ;  /* 0x0000000404057981 */ /* 0x000ea2000c1e1900 */
[----:B----4-:R-:W-:Y:S01]  /*00c0*/  IMAD.WIDE R6, R9, 0x4, R6 ;  /* 0x0000000409067825 */ /* 0x010fe200078e0206 */
[----:B--2---:R-:W-:-:S05]  /*00d0*/  IADD3 R9, PT, PT, R2, R5, RZ ;  /* 0x0000000502097210 */ /* 0x004fca0007ffe0ff */
[----:B------:R-:W-:Y:S01]  /*00e0*/  STG.E desc[UR4][R6.64], R9 ;  /* 0x0000000906007986 */ /* 0x000fe2000c101904 */
[----:B------:R-:W-:Y:S05]  /*00f0*/  EXIT ;  /* 0x000000000000794d */ /* 0x000fea0003800000 */
.L_x_0:
[----:B------:R-:W-:-:S00]  /*0100*/  BRA `(.L_x_0) ;  /* 0xfffffffc00fc7947 */ /* 0x000fc0000383ffff */
[----:B------:R-:W-:-:S00]  /*0110*/  NOP ;  /* 0x0000000000007918 */ /* 0x000fc00000000000 */
        /* <DEDUP_REMOVED lines=14> */
.L_x_1:


//--------------------- .nv.shared.reserved.0     --------------------------
	.section	.nv.shared.reserved.0,"aw",@nobits
	.weak		__nv_reservedSMEM_offset_0_alias
	.size		__nv_reservedSMEM_offset_0_alias, 0, 64
	.other		__nv_reservedSMEM_offset_0_alias,@"STO_CUDA_RESERVED_SHARED STV_DEFAULT"
__nv_reservedSMEM_offset_0_alias:
	.zero		0
	.zero		64


//--------------------- .nv.constant0._Z6addGPUPiS_S_ --------------------------
	.section	.nv.constant0._Z6addGPUPiS_S_,"a",@progbits
	.sectionflags	@""
	.align	4
.nv.constant0._Z6addGPUPiS_S_:
	.zero		920


//--------------------- SYMBOLS --------------------------

	.type		.nv.reservedSmem.offset0,@object
	.size		.nv.reservedSmem.offset0,0x4
